	.headerflags	@"EF_CUDA_TEXMODE_UNIFIED EF_CUDA_64BIT_ADDRESS EF_CUDA_ACCELERATORS EF_CUDA_SM90 EF_CUDA_VIRTUAL_SM(EF_CUDA_SM90)"
	.elftype	@"ET_EXEC"


//--------------------- .nv.info                  --------------------------
	.section	.nv.info,"",@"SHT_CUDA_INFO"
	.align	4


	//----- nvinfo : EIATTR_REGCOUNT
	.align		4
        /*0000*/ 	.byte	0x04, 0x2f
        /*0002*/ 	.short	(.L_3 - .L_2)
	.align		4
.L_2:
        /*0004*/ 	.word	index@(triton_poi_fused__native_batch_norm_legit_no_training_add_convolution_max_pool2d_with_indices_relu_7)
        /*0008*/ 	.word	0x0000001d


	//----- nvinfo : EIATTR_MIN_STACK_SIZE
	.align		4
.L_3:
        /*000c*/ 	.byte	0x04, 0x12
        /*000e*/ 	.short	(.L_5 - .L_4)
	.align		4
.L_4:
        /*0010*/ 	.word	index@(triton_poi_fused__native_batch_norm_legit_no_training_add_convolution_max_pool2d_with_indices_relu_7)
        /*0014*/ 	.word	0x00000000


	//----- nvinfo : EIATTR_FRAME_SIZE
	.align		4
.L_5:
        /*0018*/ 	.byte	0x04, 0x11
        /*001a*/ 	.short	(.L_7 - .L_6)
	.align		4
.L_6:
        /*001c*/ 	.word	index@(triton_poi_fused__native_batch_norm_legit_no_training_add_convolution_max_pool2d_with_indices_relu_7)
        /*0020*/ 	.word	0x00000000


	//----- nvinfo : EIATTR_MIN_STACK_SIZE
	.align		4
.L_7:
        /*0024*/ 	.byte	0x04, 0x12
        /*0026*/ 	.short	(.L_9 - .L_8)
	.align		4
.L_8:
        /*0028*/ 	.word	index@(triton_poi_fused__native_batch_norm_legit_no_training_add_convolution_max_pool2d_with_indices_relu_7)
        /*002c*/ 	.word	0x00000000
.L_9:


//--------------------- .nv.info.triton_poi_fused__native_batch_norm_legit_no_training_add_convolution_max_pool2d_with_indices_relu_7 --------------------------
	.section	.nv.info.triton_poi_fused__native_batch_norm_legit_no_training_add_convolution_max_pool2d_with_indices_relu_7,"",@"SHT_CUDA_INFO"
	.sectionflags	@""
	.align	4


	//----- nvinfo : EIATTR_CUDA_API_VERSION
	.align		4
        /*0000*/ 	.byte	0x04, 0x37
        /*0002*/ 	.short	(.L_11 - .L_10)
.L_10:
        /*0004*/ 	.word	0x0000007c


	//----- nvinfo : EIATTR_KPARAM_INFO
	.align		4
.L_11:
        /*0008*/ 	.byte	0x04, 0x17
        /*000a*/ 	.short	(.L_13 - .L_12)
.L_12:
        /*000c*/ 	.word	0x00000000
        /*0010*/ 	.short	0x0009
        /*0012*/ 	.short	0x0048
        /*0014*/ 	.byte	0x00, 0xf0, 0x11, 0x00


	//----- nvinfo : EIATTR_KPARAM_INFO
	.align		4
.L_13:
        /*0018*/ 	.byte	0x04, 0x17
        /*001a*/ 	.short	(.L_15 - .L_14)
.L_14:
        /*001c*/ 	.word	0x00000000
        /*0020*/ 	.short	0x0008
        /*0022*/ 	.short	0x0040
        /*0024*/ 	.byte	0x00, 0xf4, 0x21, 0x00


	//----- nvinfo : EIATTR_KPARAM_INFO
	.align		4
.L_15:
        /*0028*/ 	.byte	0x04, 0x17
        /*002a*/ 	.short	(.L_17 - .L_16)
.L_16:
        /*002c*/ 	.word	0x00000000
        /*0030*/ 	.short	0x0007
        /*0032*/ 	.short	0x0038
        /*0034*/ 	.byte	0x00, 0xf4, 0x21, 0x00


	//----- nvinfo : EIATTR_KPARAM_INFO
	.align		4
.L_17:
        /*0038*/ 	.byte	0x04, 0x17
        /*003a*/ 	.short	(.L_19 - .L_18)
.L_18:
        /*003c*/ 	.word	0x00000000
        /*0040*/ 	.short	0x0006
        /*0042*/ 	.short	0x0030
        /*0044*/ 	.byte	0x00, 0xf4, 0x21, 0x00


	//----- nvinfo : EIATTR_KPARAM_INFO
	.align		4
.L_19:
        /*0048*/ 	.byte	0x04, 0x17
        /*004a*/ 	.short	(.L_21 - .L_20)
.L_20:
        /*004c*/ 	.word	0x00000000
        /*0050*/ 	.short	0x0005
        /*0052*/ 	.short	0x0028
        /*0054*/ 	.byte	0x00, 0xf4, 0x21, 0x00


	//----- nvinfo : EIATTR_KPARAM_INFO
	.align		4
.L_21:
        /*0058*/ 	.byte	0x04, 0x17
        /*005a*/ 	.short	(.L_23 - .L_22)
.L_22:
        /*005c*/ 	.word	0x00000000
        /*0060*/ 	.short	0x0004
        /*0062*/ 	.short	0x0020
        /*0064*/ 	.byte	0x00, 0xf4, 0x21, 0x00


	//----- nvinfo : EIATTR_KPARAM_INFO
	.align		4
.L_23:
        /*0068*/ 	.byte	0x04, 0x17
        /*006a*/ 	.short	(.L_25 - .L_24)
.L_24:
        /*006c*/ 	.word	0x00000000
        /*0070*/ 	.short	0x0003
        /*0072*/ 	.short	0x0018
        /*0074*/ 	.byte	0x00, 0xf4, 0x21, 0x00


	//----- nvinfo : EIATTR_KPARAM_INFO
	.align		4
.L_25:
        /*0078*/ 	.byte	0x04, 0x17
        /*007a*/ 	.short	(.L_27 - .L_26)
.L_26:
        /*007c*/ 	.word	0x00000000
        /*0080*/ 	.short	0x0002
        /*0082*/ 	.short	0x0010
        /*0084*/ 	.byte	0x00, 0xf4, 0x21, 0x00


	//----- nvinfo : EIATTR_KPARAM_INFO
	.align		4
.L_27:
        /*0088*/ 	.byte	0x04, 0x17
        /*008a*/ 	.short	(.L_29 - .L_28)
.L_28:
        /*008c*/ 	.word	0x00000000
        /*0090*/ 	.short	0x0001
        /*0092*/ 	.short	0x0008
        /*0094*/ 	.byte	0x00, 0xf4, 0x21, 0x00


	//----- nvinfo : EIATTR_KPARAM_INFO
	.align		4
.L_29:
        /*0098*/ 	.byte	0x04, 0x17
        /*009a*/ 	.short	(.L_31 - .L_30)
.L_30:
        /*009c*/ 	.word	0x00000000
        /*00a0*/ 	.short	0x0000
        /*00a2*/ 	.short	0x0000
        /*00a4*/ 	.byte	0x00, 0xf4, 0x21, 0x00


	//----- nvinfo : EIATTR_SPARSE_MMA_MASK
	.align		4
.L_31:
        /*00a8*/ 	.byte	0x03, 0x50
        /*00aa*/ 	.short	0x0000


	//----- nvinfo : EIATTR_MAXREG_COUNT
	.align		4
        /*00ac*/ 	.byte	0x03, 0x1b
        /*00ae*/ 	.short	0x00ff


	//----- nvinfo : EIATTR_EXIT_INSTR_OFFSETS
	.align		4
        /*00b0*/ 	.byte	0x04, 0x1c
        /*00b2*/ 	.short	(.L_33 - .L_32)


	//   ....[0]....
.L_32:
        /*00b4*/ 	.word	0x00000e50


	//----- nvinfo : EIATTR_REQNTID
	.align		4
.L_33:
        /*00b8*/ 	.byte	0x04, 0x10
        /*00ba*/ 	.short	(.L_35 - .L_34)
.L_34:
        /*00bc*/ 	.word	0x00000100
        /*00c0*/ 	.word	0x00000001
        /*00c4*/ 	.word	0x00000001


	//----- nvinfo : EIATTR_CBANK_PARAM_SIZE
	.align		4
.L_35:
        /*00c8*/ 	.byte	0x03, 0x19
        /*00ca*/ 	.short	0x004c


	//----- nvinfo : EIATTR_PARAM_CBANK
	.align		4
        /*00cc*/ 	.byte	0x04, 0x0a
        /*00ce*/ 	.short	(.L_37 - .L_36)
	.align		4
.L_36:
        /*00d0*/ 	.word	index@(.nv.constant0.triton_poi_fused__native_batch_norm_legit_no_training_add_convolution_max_pool2d_with_indices_relu_7)
        /*00d4*/ 	.short	0x0210
        /*00d6*/ 	.short	0x004c


	//----- nvinfo : EIATTR_SW_WAR
	.align		4
.L_37:
        /*00d8*/ 	.byte	0x04, 0x36
        /*00da*/ 	.short	(.L_39 - .L_38)
.L_38:
        /*00dc*/ 	.word	0x00000008
.L_39:


//--------------------- .nv.callgraph             --------------------------
	.section	.nv.callgraph,"",@"SHT_CUDA_CALLGRAPH"
	.align	4
	.sectionentsize	8
	.align		4
        /*0000*/ 	.word	0x00000000
	.align		4
        /*0004*/ 	.word	0xffffffff
	.align		4
        /*0008*/ 	.word	0x00000000
	.align		4
        /*000c*/ 	.word	0xfffffffe
	.align		4
        /*0010*/ 	.word	0x00000000
	.align		4
        /*0014*/ 	.word	0xfffffffd
	.align		4
        /*0018*/ 	.word	0x00000000
	.align		4
        /*001c*/ 	.word	0xfffffffc


//--------------------- .nv.constant4             --------------------------
	.section	.nv.constant4,"a",@progbits
	.align	8
	.align		8
.nv.constant4:
        /*0000*/ 	.dword	_$_str
	.align		8
        /*0008*/ 	.dword	_$_str_$_2


//--------------------- .text.triton_poi_fused__native_batch_norm_legit_no_training_add_convolution_max_pool2d_with_indices_relu_7 --------------------------
	.section	.text.triton_poi_fused__native_batch_norm_legit_no_training_add_convolution_max_pool2d_with_indices_relu_7,"ax",@progbits
	.align	128
        .global         triton_poi_fused__native_batch_norm_legit_no_training_add_convolution_max_pool2d_with_indices_relu_7
        .type           triton_poi_fused__native_batch_norm_legit_no_training_add_convolution_max_pool2d_with_indices_relu_7,@function
        .size           triton_poi_fused__native_batch_norm_legit_no_training_add_convolution_max_pool2d_with_indices_relu_7,(.L_x_1 - triton_poi_fused__native_batch_norm_legit_no_training_add_convolution_max_pool2d_with_indices_relu_7)
        .other          triton_poi_fused__native_batch_norm_legit_no_training_add_convolution_max_pool2d_with_indices_relu_7,@"STO_CUDA_ENTRY STV_DEFAULT"
triton_poi_fused__native_batch_norm_legit_no_training_add_convolution_max_pool2d_with_indices_relu_7:
.text.triton_poi_fused__native_batch_norm_legit_no_training_add_convolution_max_pool2d_with_indices_relu_7:
[----:B------:R-:W-:Y:S01]  /*0000*/  LDC R1, c[0x0][0x28] ;  /* 0x00000a00ff017b82 */ /* 0x000fe20000000800 */
[----:B------:R-:W1:Y:S01]  /*0010*/  S2R R0, SR_TID.X ;  /* 0x0000000000007919 */ /* 0x000e620000002100 */
[----:B------:R-:W-:Y:S01]  /*0020*/  ULDC.64 UR4, c[0x0][0x208] ;  /* 0x0000820000047ab9 */ /* 0x000fe20000000a00 */
[----:B------:R-:W2:Y:S01]  /*0030*/  S2R R5, SR_CTAID.X ;  /* 0x0000000000057919 */ /* 0x000ea20000002500 */
[----:B------:R-:W-:Y:S02]  /*0040*/  CS2R R12, SRZ ;  /* 0x00000000000c7805 */ /* 0x000fe4000001ff00 */
[----:B------:R-:W-:Y:S01]  /*0050*/  CS2R R14, SRZ ;  /* 0x00000000000e7805 */ /* 0x000fe2000001ff00 */
[----:B------:R-:W-:Y:S01]  /*0060*/  IMAD.MOV.U32 R26, RZ, RZ, 0x3e800000 ;  /* 0x3e800000ff1a7424 */ /* 0x000fe200078e00ff */
[----:B------:R-:W-:Y:S01]  /*0070*/  ULDC.64 UR6, c[0x0][0x250] ;  /* 0x0000940000067ab9 */ /* 0x000fe20000000a00 */
[----:B-1----:R-:W-:Y:S01]  /*0080*/  IMAD.SHL.U32 R0, R0, 0x2, RZ ;  /* 0x0000000200007824 */ /* 0x002fe200078e00ff */
[----:B--2---:R-:W-:-:S04]  /*0090*/  SHF.R.S32.HI R3, RZ, 0x16, R5 ;  /* 0x00000016ff037819 */ /* 0x004fc80000011405 */
[----:B------:R-:W-:Y:S02]  /*00a0*/  LOP3.LUT R0, R0, 0x1fe, RZ, 0xc0, !PT ;  /* 0x000001fe00007812 */ /* 0x000fe400078ec0ff */
[----:B------:R-:W-:-:S03]  /*00b0*/  SGXT R3, R3, 0x1 ;  /* 0x000000010303781a */ /* 0x000fc60000000200 */
[----:B------:R-:W-:-:S05]  /*00c0*/  IMAD R6, R5, 0x200, R0 ;  /* 0x0000020005067824 */ /* 0x000fca00078e0200 */
[CC--:B------:R-:W-:Y:S02]  /*00d0*/  LEA.HI R0, R3.reuse, R6.reuse, RZ, 0x7 ;  /* 0x0000000603007211 */ /* 0x0c0fe400078f38ff */
[----:B------:R-:W-:Y:S02]  /*00e0*/  LEA.HI R3, R3, R6, RZ, 0xc ;  /* 0x0000000603037211 */ /* 0x000fe400078f60ff */
[----:B------:R-:W-:Y:S02]  /*00f0*/  SHF.R.S32.HI R5, RZ, 0x7, R0 ;  /* 0x00000007ff057819 */ /* 0x000fe40000011400 */
[----:B------:R-:W-:Y:S02]  /*0100*/  SHF.R.S32.HI R4, RZ, 0xc, R3 ;  /* 0x0000000cff047819 */ /* 0x000fe40000011403 */
[----:B------:R-:W-:Y:S01]  /*0110*/  LEA.HI R7, R5, R5, RZ, 0x5 ;  /* 0x0000000505077211 */ /* 0x000fe200078f28ff */
[----:B------:R-:W1:Y:S01]  /*0120*/  LDC.64 R2, c[0x0][0x220] ;  /* 0x00008800ff027b82 */ /* 0x000e620000000a00 */
[----:B------:R-:W-:-:S02]  /*0130*/  LEA.HI R8, R4, R4, RZ, 0x5 ;  /* 0x0000000404087211 */ /* 0x000fc400078f28ff */
[----:B------:R-:W-:Y:S02]  /*0140*/  LOP3.LUT R23, R0, 0xffffff80, RZ, 0xc0, !PT ;  /* 0xffffff8000177812 */ /* 0x000fe400078ec0ff */
[----:B------:R-:W-:Y:S02]  /*0150*/  LOP3.LUT R0, R7, 0xffffffe0, RZ, 0xc0, !PT ;  /* 0xffffffe007007812 */ /* 0x000fe400078ec0ff */
[----:B------:R-:W-:Y:S01]  /*0160*/  LOP3.LUT R11, R8, 0xffffffe0, RZ, 0xc0, !PT ;  /* 0xffffffe0080b7812 */ /* 0x000fe200078ec0ff */
[----:B------:R-:W-:Y:S01]  /*0170*/  IMAD.IADD R23, R6, 0x1, -R23 ;  /* 0x0000000106177824 */ /* 0x000fe200078e0a17 */
[----:B------:R-:W-:Y:S01]  /*0180*/  CS2R R8, SRZ ;  /* 0x0000000000087805 */ /* 0x000fe2000001ff00 */
[----:B------:R-:W-:Y:S02]  /*0190*/  IMAD.IADD R0, R5, 0x1, -R0 ;  /* 0x0000000105007824 */ /* 0x000fe400078e0a00 */
[C---:B------:R-:W-:Y:S02]  /*01a0*/  IMAD.IADD R11, R4.reuse, 0x1, -R11 ;  /* 0x00000001040b7824 */ /* 0x040fe400078e0a0b */
[----:B------:R-:W-:Y:S01]  /*01b0*/  IMAD R7, R4, 0x4000, R23 ;  /* 0x0000400004077824 */ /* 0x000fe200078e0217 */
[----:B------:R-:W-:-:S02]  /*01c0*/  ISETP.GT.AND P5, PT, R0, RZ, PT ;  /* 0x000000ff0000720c */ /* 0x000fc40003fa4270 */
[----:B------:R-:W-:Y:S02]  /*01d0*/  CS2R R4, SRZ ;  /* 0x0000000000047805 */ /* 0x000fe4000001ff00 */
[C---:B------:R-:W-:Y:S01]  /*01e0*/  ISETP.GT.AND P1, PT, R11.reuse, RZ, PT ;  /* 0x000000ff0b00720c */ /* 0x040fe20003f24270 */
[C---:B------:R-:W-:Y:S01]  /*01f0*/  IMAD R7, R0.reuse, 0x100, R7 ;  /* 0x0000010000077824 */ /* 0x040fe200078e0207 */
[----:B------:R-:W-:Y:S02]  /*0200*/  ISETP.GT.AND P2, PT, R11, RZ, P5 ;  /* 0x000000ff0b00720c */ /* 0x000fe40002f44270 */
[----:B------:R-:W-:Y:S01]  /*0210*/  ISETP.GT.AND P1, PT, R0, -0x1, P1 ;  /* 0xffffffff0000780c */ /* 0x000fe20000f24270 */
[C---:B------:R-:W-:Y:S02]  /*0220*/  VIADD R17, R7.reuse, 0xffffdf80 ;  /* 0xffffdf8007117836 */ /* 0x040fe40000000000 */
[----:B------:R-:W-:Y:S02]  /*0230*/  VIADD R19, R7, 0xffffe000 ;  /* 0xffffe00007137836 */ /* 0x000fe40000000000 */
[----:B-1----:R-:W-:-:S04]  /*0240*/  IMAD.WIDE R16, R17, 0x4, R2 ;  /* 0x0000000411107825 */ /* 0x002fc800078e0202 */
[--C-:B------:R-:W-:Y:S02]  /*0250*/  IMAD.WIDE R18, R19, 0x4, R2.reuse ;  /* 0x0000000413127825 */ /* 0x100fe400078e0202 */
[----:B------:R-:W2:Y:S02]  /*0260*/  @P2 LDG.E.64 R4, desc[UR4][R16.64] ;  /* 0x0000000410042981 */ /* 0x000ea4000c1e1b00 */
[----:B------:R-:W-:Y:S02]  /*0270*/  VIADD R21, R7, 0xffffe080 ;  /* 0xffffe08007157836 */ /* 0x000fe40000000000 */
[----:B------:R-:W3:Y:S02]  /*0280*/  @P1 LDG.E.64 R8, desc[UR4][R18.64] ;  /* 0x0000000412081981 */ /* 0x000ee4000c1e1b00 */
[----:B------:R-:W-:Y:S01]  /*0290*/  IMAD.WIDE R20, R21, 0x4, R2 ;  /* 0x0000000415147825 */ /* 0x000fe200078e0202 */
[----:B------:R-:W-:-:S04]  /*02a0*/  ISETP.GT.AND P5, PT, R11, -0x1, P5 ;  /* 0xffffffff0b00780c */ /* 0x000fc80002fa4270 */
[----:B------:R1:W4:Y:S01]  /*02b0*/  @P1 LDG.E.64 R12, desc[UR4][R20.64] ;  /* 0x00000004140c1981 */ /* 0x000322000c1e1b00 */
[----:B------:R-:W-:-:S04]  /*02c0*/  VIADD R25, R7, 0xffffff80 ;  /* 0xffffff8007197836 */ /* 0x000fc80000000000 */
[----:B------:R-:W-:-:S05]  /*02d0*/  IMAD.WIDE R24, R25, 0x4, R2 ;  /* 0x0000000419187825 */ /* 0x000fca00078e0202 */
[----:B------:R-:W5:Y:S01]  /*02e0*/  @P5 LDG.E.64 R14, desc[UR4][R24.64] ;  /* 0x00000004180e5981 */ /* 0x000f62000c1e1b00 */
[----:B------:R-:W-:Y:S01]  /*02f0*/  LOP3.LUT R0, R11, R0, RZ, 0xfc, !PT ;  /* 0x000000000b007212 */ /* 0x000fe200078efcff */
[----:B-1----:R-:W1:Y:S01]  /*0300*/  LDC.64 R20, c[0x0][0x240] ;  /* 0x00009000ff147b82 */ /* 0x002e620000000a00 */
[----:B--2---:R-:W-:Y:S02]  /*0310*/  SEL R17, R4, 0xff800000, P2 ;  /* 0xff80000004117807 */ /* 0x004fe40001000000 */
[----:B---3--:R-:W-:Y:S02]  /*0320*/  SEL R8, R8, 0xff800000, P1 ;  /* 0xff80000008087807 */ /* 0x008fe40000800000 */
[----:B------:R-:W-:Y:S02]  /*0330*/  SEL R10, R5, 0xff800000, P2 ;  /* 0xff800000050a7807 */ /* 0x000fe40001000000 */
[----:B------:R-:W-:Y:S02]  /*0340*/  FSETP.GT.AND P0, PT, R8, R17, PT ;  /* 0x000000110800720b */ /* 0x000fe40003f04000 */
[----:B------:R-:W-:-:S02]  /*0350*/  SEL R9, R9, 0xff800000, P1 ;  /* 0xff80000009097807 */ /* 0x000fc40000800000 */
[----:B----4-:R-:W-:Y:S02]  /*0360*/  SEL R5, R12, 0xff800000, P1 ;  /* 0xff8000000c057807 */ /* 0x010fe40000800000 */
[----:B------:R-:W-:Y:S02]  /*0370*/  FSETP.GT.AND P4, PT, R9, R10, PT ;  /* 0x0000000a0900720b */ /* 0x000fe40003f84000 */
[----:B------:R-:W-:Y:S02]  /*0380*/  FSETP.NAN.AND P3, PT, R5, R5, PT ;  /* 0x000000050500720b */ /* 0x000fe40003f68000 */
[C---:B------:R-:W-:Y:S02]  /*0390*/  FSETP.NAN.AND P2, PT, R8.reuse, R8, PT ;  /* 0x000000080800720b */ /* 0x040fe40003f48000 */
[----:B------:R-:W-:Y:S02]  /*03a0*/  SEL R4, R13, 0xff800000, P1 ;  /* 0xff8000000d047807 */ /* 0x000fe40000800000 */
[----:B------:R-:W-:-:S02]  /*03b0*/  @!P0 SEL R8, R8, R17, P2 ;  /* 0x0000001108088207 */ /* 0x000fc40001000000 */
[----:B------:R-:W-:Y:S02]  /*03c0*/  FSETP.NAN.AND P2, PT, R4, R4, PT ;  /* 0x000000040400720b */ /* 0x000fe40003f48000 */
[----:B------:R-:W-:Y:S02]  /*03d0*/  FSETP.NAN.AND P1, PT, R9, R9, PT ;  /* 0x000000090900720b */ /* 0x000fe40003f28000 */
[----:B------:R-:W-:Y:S02]  /*03e0*/  FSETP.GEU.AND P6, PT, R8, R5, PT ;  /* 0x000000050800720b */ /* 0x000fe40003fce000 */
[----:B-----5:R-:W-:Y:S02]  /*03f0*/  SEL R15, R15, 0xff800000, P5 ;  /* 0xff8000000f0f7807 */ /* 0x020fe40002800000 */
[----:B------:R-:W-:Y:S02]  /*0400*/  @!P4 SEL R9, R9, R10, P1 ;  /* 0x0000000a0909c207 */ /* 0x000fe40000800000 */
[----:B------:R-:W-:-:S02]  /*0410*/  P2R R10, PR, RZ, 0x40 ;  /* 0x00000040ff0a7803 */ /* 0x000fc40000000000 */
[----:B------:R-:W-:Y:S02]  /*0420*/  @!P3 SEL R5, R5, R8, !P6 ;  /* 0x000000080505b207 */ /* 0x000fe40007000000 */
[----:B------:R-:W-:Y:S02]  /*0430*/  FSETP.NAN.AND P1, PT, R15, R15, PT ;  /* 0x0000000f0f00720b */ /* 0x000fe40003f28000 */
[----:B------:R-:W-:-:S04]  /*0440*/  FSETP.GEU.AND P6, PT, R9, R4, PT ;  /* 0x000000040900720b */ /* 0x000fc80003fce000 */
[----:B------:R-:W-:Y:S02]  /*0450*/  @!P2 SEL R4, R4, R9, !P6 ;  /* 0x000000090404a207 */ /* 0x000fe40007000000 */
[----:B------:R-:W-:Y:S02]  /*0460*/  SEL R14, R14, 0xff800000, P5 ;  /* 0xff8000000e0e7807 */ /* 0x000fe40002800000 */
[----:B------:R-:W-:-:S04]  /*0470*/  FSETP.GEU.AND P3, PT, R4, R15, PT ;  /* 0x0000000f0400720b */ /* 0x000fc80003f6e000 */
[----:B------:R-:W-:Y:S02]  /*0480*/  @!P1 SEL R15, R15, R4, !P3 ;  /* 0x000000040f0f9207 */ /* 0x000fe40005800000 */
[-C--:B------:R-:W-:Y:S02]  /*0490*/  FSETP.NAN.AND P1, PT, R14, R14.reuse, PT ;  /* 0x0000000e0e00720b */ /* 0x080fe40003f28000 */
[----:B------:R-:W-:Y:S02]  /*04a0*/  P2R R17, PR, RZ, 0x8 ;  /* 0x00000008ff117803 */ /* 0x000fe40000000000 */
[----:B------:R-:W-:Y:S02]  /*04b0*/  ISETP.GT.AND P3, PT, R0, -0x1, PT ;  /* 0xffffffff0000780c */ /* 0x000fe40003f64270 */
[----:B------:R-:W-:Y:S01]  /*04c0*/  FSETP.GEU.AND P2, PT, R5, R14, PT ;  /* 0x0000000e0500720b */ /* 0x000fe20003f4e000 */
[----:B------:R-:W-:-:S06]  /*04d0*/  IMAD.WIDE R8, R7, 0x4, R2 ;  /* 0x0000000407087825 */ /* 0x000fcc00078e0202 */
[----:B------:R-:W-:Y:S02]  /*04e0*/  @!P1 SEL R14, R14, R5, !P2 ;  /* 0x000000050e0e9207 */ /* 0x000fe40005000000 */
[----:B------:R-:W-:-:S06]  /*04f0*/  CS2R R4, SRZ ;  /* 0x0000000000047805 */ /* 0x000fcc000001ff00 */
[----:B------:R-:W2:Y:S01]  /*0500*/  @P3 LDG.E.64 R4, desc[UR4][R8.64] ;  /* 0x0000000408043981 */ /* 0x000ea2000c1e1b00 */
[----:B------:R-:W-:Y:S02]  /*0510*/  P2R R16, PR, RZ, 0x4 ;  /* 0x00000004ff107803 */ /* 0x000fe40000000000 */
[----:B--2---:R-:W-:-:S04]  /*0520*/  SEL R11, R4, 0xff800000, P3 ;  /* 0xff800000040b7807 */ /* 0x004fc80001800000 */
[-C--:B------:R-:W-:Y:S02]  /*0530*/  FSETP.NAN.AND P1, PT, R11, R11.reuse, PT ;  /* 0x0000000b0b00720b */ /* 0x080fe40003f28000 */
[----:B------:R-:W-:Y:S02]  /*0540*/  FSETP.GEU.AND P2, PT, R14, R11, PT ;  /* 0x0000000b0e00720b */ /* 0x000fe40003f4e000 */
[----:B------:R-:W-:-:S09]  /*0550*/  SEL R0, R5, 0xff800000, P3 ;  /* 0xff80000005007807 */ /* 0x000fd20001800000 */
[----:B------:R-:W-:Y:S02]  /*0560*/  @!P1 SEL R11, R11, R14, !P2 ;  /* 0x0000000e0b0b9207 */ /* 0x000fe40005000000 */
[-C--:B------:R-:W-:Y:S02]  /*0570*/  FSETP.NAN.AND P1, PT, R0, R0.reuse, PT ;  /* 0x000000000000720b */ /* 0x080fe40003f28000 */
[----:B------:R-:W-:Y:S02]  /*0580*/  P2R R13, PR, RZ, 0x4 ;  /* 0x00000004ff0d7803 */ /* 0x000fe40000000000 */
[----:B------:R-:W-:Y:S02]  /*0590*/  FSETP.GEU.AND P2, PT, R15, R0, PT ;  /* 0x000000000f00720b */ /* 0x000fe40003f4e000 */
[----:B------:R-:W-:-:S07]  /*05a0*/  CS2R R4, SRZ ;  /* 0x0000000000047805 */ /* 0x000fce000001ff00 */
[----:B------:R-:W-:Y:S01]  /*05b0*/  @!P1 SEL R0, R0, R15, !P2 ;  /* 0x0000000f00009207 */ /* 0x000fe20005000000 */
[----:B------:R-:W-:-:S04]  /*05c0*/  VIADD R15, R7, 0x80 ;  /* 0x00000080070f7836 */ /* 0x000fc80000000000 */
[----:B------:R-:W-:-:S05]  /*05d0*/  IMAD.WIDE R8, R15, 0x4, R2 ;  /* 0x000000040f087825 */ /* 0x000fca00078e0202 */
[----:B------:R-:W2:Y:S01]  /*05e0*/  @P3 LDG.E.64 R4, desc[UR4][R8.64] ;  /* 0x0000000408043981 */ /* 0x000ea2000c1e1b00 */
[----:B------:R-:W-:Y:S02]  /*05f0*/  P2R R14, PR, RZ, 0x4 ;  /* 0x00000004ff0e7803 */ /* 0x000fe40000000000 */
[----:B------:R-:W-:Y:S02]  /*0600*/  P2R R12, PR, RZ, 0x40 ;  /* 0x00000040ff0c7803 */ /* 0x000fe40000000000 */
[----:B--2---:R-:W-:-:S04]  /*0610*/  SEL R19, R5, 0xff800000, P3 ;  /* 0xff80000005137807 */ /* 0x004fc80001800000 */
[-C--:B------:R-:W-:Y:S02]  /*0620*/  FSETP.NAN.AND P1, PT, R19, R19.reuse, PT ;  /* 0x000000131300720b */ /* 0x080fe40003f28000 */
[----:B------:R-:W-:-:S11]  /*0630*/  FSETP.GEU.AND P2, PT, R0, R19, PT ;  /* 0x000000130000720b */ /* 0x000fd60003f4e000 */
[----:B------:R-:W-:Y:S02]  /*0640*/  @!P1 SEL R19, R19, R0, !P2 ;  /* 0x0000000013139207 */ /* 0x000fe40005000000 */
[----:B------:R-:W-:-:S04]  /*0650*/  SEL R0, R4, 0xff800000, P3 ;  /* 0xff80000004007807 */ /* 0x000fc80001800000 */
[-C--:B------:R-:W-:Y:S02]  /*0660*/  FSETP.NAN.AND P6, PT, R0, R0.reuse, PT ;  /* 0x000000000000720b */ /* 0x080fe40003fc8000 */
[----:B------:R-:W-:Y:S02]  /*0670*/  FSETP.GEU.AND P1, PT, R11, R0, PT ;  /* 0x000000000b00720b */ /* 0x000fe40003f2e000 */
[----:B------:R-:W-:-:S09]  /*0680*/  CS2R R4, SRZ ;  /* 0x0000000000047805 */ /* 0x000fd2000001ff00 */
[----:B------:R-:W-:Y:S01]  /*0690*/  @!P6 SEL R0, R0, R11, !P1 ;  /* 0x0000000b0000e207 */ /* 0x000fe20004800000 */
[----:B------:R-:W-:-:S04]  /*06a0*/  VIADD R11, R7, 0x1f80 ;  /* 0x00001f80070b7836 */ /* 0x000fc80000000000 */
[----:B------:R-:W-:-:S05]  /*06b0*/  IMAD.WIDE R8, R11, 0x4, R2 ;  /* 0x000000040b087825 */ /* 0x000fca00078e0202 */
[----:B------:R2:W3:Y:S01]  /*06c0*/  @P5 LDG.E.64 R4, desc[UR4][R8.64] ;  /* 0x0000000408045981 */ /* 0x0004e2000c1e1b00 */
[----:B------:R-:W-:Y:S02]  /*06d0*/  P2R R15, PR, RZ, 0x4 ;  /* 0x00000004ff0f7803 */ /* 0x000fe40000000000 */
[----:B------:R-:W-:Y:S01]  /*06e0*/  ISETP.NE.AND P2, PT, R16, RZ, PT ;  /* 0x000000ff1000720c */ /* 0x000fe20003f45270 */
[----:B------:R-:W-:-:S03]  /*06f0*/  VIADD R11, R7, 0x2000 ;  /* 0x00002000070b7836 */ /* 0x000fc60000000000 */
[----:B------:R-:W-:Y:S02]  /*0700*/  P2R R16, PR, RZ, 0x4 ;  /* 0x00000004ff107803 */ /* 0x000fe40000000000 */
[----:B------:R-:W-:Y:S02]  /*0710*/  ISETP.NE.AND P2, PT, R17, RZ, PT ;  /* 0x000000ff1100720c */ /* 0x000fe40003f45270 */
[----:B--2---:R-:W-:Y:S02]  /*0720*/  CS2R R8, SRZ ;  /* 0x0000000000087805 */ /* 0x004fe4000001ff00 */
[----:B------:R-:W-:Y:S02]  /*0730*/  P2R R17, PR, RZ, 0x4 ;  /* 0x00000004ff117803 */ /* 0x000fe40000000000 */
[----:B------:R-:W-:Y:S01]  /*0740*/  ISETP.NE.AND P2, PT, R10, RZ, PT ;  /* 0x000000ff0a00720c */ /* 0x000fe20003f45270 */
[----:B------:R-:W-:-:S05]  /*0750*/  IMAD.WIDE R10, R11, 0x4, R2 ;  /* 0x000000040b0a7825 */ /* 0x000fca00078e0202 */
[----:B------:R2:W4:Y:S02]  /*0760*/  @P3 LDG.E.64 R8, desc[UR4][R10.64] ;  /* 0x000000040a083981 */ /* 0x000524000c1e1b00 */
[----:B--2---:R-:W2:Y:S01]  /*0770*/  LDC.64 R10, c[0x0][0x238] ;  /* 0x00008e00ff0a7b82 */ /* 0x004ea20000000a00 */
[----:B---3--:R-:W-:-:S04]  /*0780*/  SEL R4, R4, 0xff800000, P5 ;  /* 0xff80000004047807 */ /* 0x008fc80002800000 */
[-C--:B------:R-:W-:Y:S02]  /*0790*/  FSETP.NAN.AND P6, PT, R4, R4.reuse, PT ;  /* 0x000000040400720b */ /* 0x080fe40003fc8000 */
[----:B------:R-:W-:Y:S02]  /*07a0*/  SEL R18, R5, 0xff800000, P5 ;  /* 0xff80000005127807 */ /* 0x000fe40002800000 */
[----:B------:R-:W-:-:S09]  /*07b0*/  FSETP.GEU.AND P5, PT, R0, R4, PT ;  /* 0x000000040000720b */ /* 0x000fd20003fae000 */
[----:B------:R-:W-:Y:S02]  /*07c0*/  @!P6 SEL R4, R4, R0, !P5 ;  /* 0x000000000404e207 */ /* 0x000fe40006800000 */
[-C--:B------:R-:W-:Y:S02]  /*07d0*/  FSETP.NAN.AND P6, PT, R18, R18.reuse, PT ;  /* 0x000000121200720b */ /* 0x080fe40003fc8000 */
[----:B------:R-:W-:Y:S02]  /*07e0*/  SEL R0, RZ, 0x1, !P4 ;  /* 0x00000001ff007807 */ /* 0x000fe40006000000 */
[----:B------:R-:W-:Y:S02]  /*07f0*/  FSETP.GEU.AND P4, PT, R19, R18, PT ;  /* 0x000000121300720b */ /* 0x000fe40003f8e000 */
[----:B----4-:R-:W-:-:S07]  /*0800*/  SEL R5, R9, 0xff800000, P3 ;  /* 0xff80000009057807 */ /* 0x010fce0001800000 */
[----:B------:R-:W-:Y:S02]  /*0810*/  @!P6 SEL R18, R18, R19, !P4 ;  /* 0x000000131212e207 */ /* 0x000fe40006000000 */
[----:B------:R-:W-:Y:S02]  /*0820*/  SEL R19, RZ, 0x1, !P0 ;  /* 0x00000001ff137807 */ /* 0x000fe40004000000 */
[-C--:B------:R-:W-:Y:S02]  /*0830*/  FSETP.NAN.AND P0, PT, R5, R5.reuse, PT ;  /* 0x000000050500720b */ /* 0x080fe40003f08000 */
[----:B------:R-:W-:Y:S02]  /*0840*/  FSETP.GEU.AND P6, PT, R18, R5, PT ;  /* 0x000000051200720b */ /* 0x000fe40003fce000 */
[----:B------:R-:W-:-:S09]  /*0850*/  SEL R22, R19, 0x2, P2 ;  /* 0x0000000213167807 */ /* 0x000fd20001000000 */
[----:B------:R-:W-:Y:S02]  /*0860*/  @!P0 SEL R5, R5, R18, !P6 ;  /* 0x0000001205058207 */ /* 0x000fe40007000000 */
[----:B------:R-:W-:-:S04]  /*0870*/  ISETP.NE.AND P0, PT, R12, RZ, PT ;  /* 0x000000ff0c00720c */ /* 0x000fc80003f05270 */
[----:B------:R-:W-:Y:S02]  /*0880*/  SEL R9, R0, 0x2, P0 ;  /* 0x0000000200097807 */ /* 0x000fe40000000000 */
[----:B------:R-:W-:Y:S01]  /*0890*/  ISETP.NE.AND P0, PT, R13, RZ, PT ;  /* 0x000000ff0d00720c */ /* 0x000fe20003f05270 */
[----:B------:R-:W-:Y:S01]  /*08a0*/  VIADD R13, R7, 0x2080 ;  /* 0x00002080070d7836 */ /* 0x000fe20000000000 */
[----:B------:R-:W-:-:S03]  /*08b0*/  CS2R R18, SRZ ;  /* 0x0000000000127805 */ /* 0x000fc6000001ff00 */
[----:B------:R-:W-:-:S05]  /*08c0*/  IMAD.WIDE R12, R13, 0x4, R2 ;  /* 0x000000040d0c7825 */ /* 0x000fca00078e0202 */
[----:B------:R3:W4:Y:S01]  /*08d0*/  @P3 LDG.E.64 R18, desc[UR4][R12.64] ;  /* 0x000000040c123981 */ /* 0x000722000c1e1b00 */
[----:B--2---:R-:W-:-:S06]  /*08e0*/  IMAD.WIDE R10, R23, 0x4, R10 ;  /* 0x00000004170a7825 */ /* 0x004fcc00078e020a */
[----:B------:R-:W2:Y:S01]  /*08f0*/  LDG.E.EL.64 R10, desc[UR4][R10.64] ;  /* 0x000000040a0a7981 */ /* 0x000ea2000c2e1b00 */
[----:B------:R-:W-:Y:S02]  /*0900*/  ISETP.NE.AND P2, PT, R17, RZ, PT ;  /* 0x000000ff1100720c */ /* 0x000fe40003f45270 */
[----:B------:R-:W-:Y:S01]  /*0910*/  SEL R3, R8, 0xff800000, P3 ;  /* 0xff80000008037807 */ /* 0x000fe20001800000 */
[----:B---3--:R-:W3:Y:S01]  /*0920*/  LDC.64 R12, c[0x0][0x230] ;  /* 0x00008c00ff0c7b82 */ /* 0x008ee20000000a00 */
[----:B------:R-:W-:Y:S02]  /*0930*/  SEL R7, R9, 0x3, P2 ;  /* 0x0000000309077807 */ /* 0x000fe40001000000 */
[----:B------:R-:W-:-:S05]  /*0940*/  ISETP.NE.AND P2, PT, R16, RZ, PT ;  /* 0x000000ff1000720c */ /* 0x000fca0003f45270 */
[----:B------:R-:W5:Y:S08]  /*0950*/  LDC.64 R16, c[0x0][0x228] ;  /* 0x00008a00ff107b82 */ /* 0x000f700000000a00 */
[----:B------:R-:W1:Y:S01]  /*0960*/  LDC.64 R8, c[0x0][0x210] ;  /* 0x00008400ff087b82 */ /* 0x000e620000000a00 */
[----:B------:R-:W-:Y:S02]  /*0970*/  SEL R22, R22, 0x3, P2 ;  /* 0x0000000316167807 */ /* 0x000fe40001000000 */
[----:B------:R-:W-:Y:S01]  /*0980*/  ISETP.NE.AND P2, PT, R15, RZ, PT ;  /* 0x000000ff0f00720c */ /* 0x000fe20003f45270 */
[----:B---3--:R-:W-:-:S06]  /*0990*/  IMAD.WIDE R12, R23, 0x4, R12 ;  /* 0x00000004170c7825 */ /* 0x008fcc00078e020c */
[----:B------:R-:W3:Y:S01]  /*09a0*/  LDG.E.EL.64 R12, desc[UR4][R12.64] ;  /* 0x000000040c0c7981 */ /* 0x000ee2000c2e1b00 */
[----:B-----5:R-:W-:-:S06]  /*09b0*/  IMAD.WIDE R16, R23, 0x4, R16 ;  /* 0x0000000417107825 */ /* 0x020fcc00078e0210 */
[----:B------:R-:W5:Y:S01]  /*09c0*/  LDG.E.EL.64 R16, desc[UR4][R16.64] ;  /* 0x0000000410107981 */ /* 0x000f62000c2e1b00 */
[----:B01----:R-:W-:-:S04]  /*09d0*/  IMAD.WIDE R8, R6, 0x4, R8 ;  /* 0x0000000406087825 */ /* 0x003fc800078e0208 */
[----:B------:R-:W-:-:S06]  /*09e0*/  IMAD.WIDE R20, R23, 0x4, R20 ;  /* 0x0000000417147825 */ /* 0x000fcc00078e0214 */
[----:B------:R-:W3:Y:S01]  /*09f0*/  LDG.E.EL.64 R20, desc[UR4][R20.64] ;  /* 0x0000000414147981 */ /* 0x000ee2000c2e1b00 */
[----:B----4-:R-:W-:Y:S02]  /*0a00*/  SEL R0, R18, 0xff800000, P3 ;  /* 0xff80000012007807 */ /* 0x010fe40001800000 */
[----:B------:R-:W-:Y:S02]  /*0a10*/  SEL R2, R19, 0xff800000, P3 ;  /* 0xff80000013027807 */ /* 0x000fe40001800000 */
[----:B------:R-:W0:Y:S01]  /*0a20*/  LDC.64 R18, c[0x0][0x248] ;  /* 0x00009200ff127b82 */ /* 0x000e220000000a00 */
[----:B------:R-:W-:Y:S02]  /*0a30*/  ISETP.NE.AND P3, PT, R14, RZ, PT ;  /* 0x000000ff0e00720c */ /* 0x000fe40003f65270 */
[----:B------:R-:W5:Y:S01]  /*0a40*/  LDG.E.64 R14, desc[UR4][R8.64] ;  /* 0x00000004080e7981 */ /* 0x000f62000c1e1b00 */
[----:B0-----:R-:W-:-:S06]  /*0a50*/  IMAD.WIDE R18, R23, 0x4, R18 ;  /* 0x0000000417127825 */ /* 0x001fcc00078e0212 */
[----:B------:R-:W4:Y:S01]  /*0a60*/  LDG.E.EL.64 R18, desc[UR4][R18.64] ;  /* 0x0000000412127981 */ /* 0x000f22000c2e1b00 */
[----:B--2---:R-:W-:-:S04]  /*0a70*/  FADD R10, R10, 9.9999997473787516356e-06 ;  /* 0x3727c5ac0a0a7421 */ /* 0x004fc80000000000 */
[----:B------:R-:W0:Y:S01]  /*0a80*/  MUFU.SQRT R24, R10 ;  /* 0x0000000a00187308 */ /* 0x000e220000002000 */
[----:B------:R-:W-:Y:S02]  /*0a90*/  SEL R22, R22, 0x4, P0 ;  /* 0x0000000416167807 */ /* 0x000fe40000000000 */
[-C--:B------:R-:W-:Y:S01]  /*0aa0*/  FSETP.NAN.AND P0, PT, R2, R2.reuse, PT ;  /* 0x000000020200720b */ /* 0x080fe20003f08000 */
[----:B------:R-:W-:Y:S01]  /*0ab0*/  FADD R23, R11, 9.9999997473787516356e-06 ;  /* 0x3727c5ac0b177421 */ /* 0x000fe20000000000 */
[----:B------:R-:W-:Y:S02]  /*0ac0*/  SEL R22, R22, 0x5, P1 ;  /* 0x0000000516167807 */ /* 0x000fe40000800000 */
[----:B------:R-:W-:Y:S01]  /*0ad0*/  SEL R11, R7, 0x4, P3 ;  /* 0x00000004070b7807 */ /* 0x000fe20001800000 */
[----:B------:R-:W1:Y:S01]  /*0ae0*/  MUFU.SQRT R25, R23 ;  /* 0x0000001700197308 */ /* 0x000e620000002000 */
[----:B------:R-:W-:Y:S02]  /*0af0*/  FSETP.GEU.AND P1, PT, R5, R2, PT ;  /* 0x000000020500720b */ /* 0x000fe40003f2e000 */
[----:B0-----:R-:W-:-:S05]  /*0b00*/  FSETP.GT.AND P3, PT, R24, 8.50705917302346158658e+37, PT ;  /* 0x7e8000001800780b */ /* 0x001fca0003f64000 */
[----:B------:R-:W-:Y:S02]  /*0b10*/  @!P0 FSEL R2, R2, R5, !P1 ;  /* 0x0000000502028208 */ /* 0x000fe40004800000 */
[----:B------:R-:W-:Y:S02]  /*0b20*/  FSETP.GEU.AND P0, PT, R24, 1.175494350822287508e-38, PT ;  /* 0x008000001800780b */ /* 0x000fe40003f0e000 */
[----:B------:R-:W-:-:S04]  /*0b30*/  FSEL R5, R26, 1, P3 ;  /* 0x3f8000001a057808 */ /* 0x000fc80001800000 */
[----:B------:R-:W-:Y:S01]  /*0b40*/  @P3 FMUL R24, R24, 0.25 ;  /* 0x3e80000018183820 */ /* 0x000fe20000400000 */
[----:B-1----:R-:W-:-:S06]  /*0b50*/  FSETP.GT.AND P3, PT, R25, 8.50705917302346158658e+37, PT ;  /* 0x7e8000001900780b */ /* 0x002fcc0003f64000 */
[----:B------:R-:W-:Y:S01]  /*0b60*/  @!P0 FMUL R24, R24, 16777216 ;  /* 0x4b80000018188820 */ /* 0x000fe20000400000 */
[----:B------:R-:W-:Y:S01]  /*0b70*/  @!P0 FMUL R5, R5, 16777216 ;  /* 0x4b80000005058820 */ /* 0x000fe20000400000 */
[C---:B------:R-:W-:Y:S02]  /*0b80*/  FSETP.GEU.AND P0, PT, R25.reuse, 1.175494350822287508e-38, PT ;  /* 0x008000001900780b */ /* 0x040fe40003f0e000 */
[----:B------:R-:W0:Y:S01]  /*0b90*/  MUFU.RCP R10, R24 ;  /* 0x00000018000a7308 */ /* 0x000e220000001000 */
[----:B------:R-:W-:Y:S02]  /*0ba0*/  FSEL R26, R26, 1, P3 ;  /* 0x3f8000001a1a7808 */ /* 0x000fe40001800000 */
[----:B------:R-:W-:Y:S01]  /*0bb0*/  @P3 FMUL R25, R25, 0.25 ;  /* 0x3e80000019193820 */ /* 0x000fe20000400000 */
[----:B------:R-:W-:-:S07]  /*0bc0*/  FSETP.NAN.AND P3, PT, R3, R3, PT ;  /* 0x000000030300720b */ /* 0x000fce0003f68000 */
[----:B------:R-:W-:Y:S01]  /*0bd0*/  @!P0 FMUL R25, R25, 16777216 ;  /* 0x4b80000019198820 */ /* 0x000fe20000400000 */
[----:B------:R-:W-:-:S03]  /*0be0*/  @!P0 FMUL R26, R26, 16777216 ;  /* 0x4b8000001a1a8820 */ /* 0x000fc60000400000 */
[----:B------:R-:W1:Y:S01]  /*0bf0*/  MUFU.RCP R7, R25 ;  /* 0x0000001900077308 */ /* 0x000e620000001000 */
[----:B------:R-:W-:Y:S02]  /*0c00*/  FSETP.GEU.AND P0, PT, R4, R3, PT ;  /* 0x000000030400720b */ /* 0x000fe40003f0e000 */
[----:B------:R-:W-:Y:S01]  /*0c10*/  SEL R11, R11, 0x5, P2 ;  /* 0x000000050b0b7807 */ /* 0x000fe20001000000 */
[----:B0-----:R-:W-:Y:S01]  /*0c20*/  FMUL R10, R10, R5 ;  /* 0x000000050a0a7220 */ /* 0x001fe20000400000 */
[----:B------:R-:W-:Y:S02]  /*0c30*/  @!P3 SEL R3, R3, R4, !P0 ;  /* 0x000000040303b207 */ /* 0x000fe40004000000 */
[----:B------:R-:W0:Y:S01]  /*0c40*/  LDC.64 R4, c[0x0][0x218] ;  /* 0x00008600ff047b82 */ /* 0x000e220000000a00 */
[----:B------:R-:W-:Y:S02]  /*0c50*/  FSETP.NAN.AND P2, PT, R0, R0, PT ;  /* 0x000000000000720b */ /* 0x000fe40003f48000 */
[----:B------:R-:W-:-:S04]  /*0c60*/  SEL R22, R22, 0x6, P5 ;  /* 0x0000000616167807 */ /* 0x000fc80002800000 */
[----:B------:R-:W-:Y:S01]  /*0c70*/  SEL R22, R22, 0x7, P0 ;  /* 0x0000000716167807 */ /* 0x000fe20000000000 */
[----:B-1----:R-:W-:Y:S01]  /*0c80*/  FMUL R7, R7, R26 ;  /* 0x0000001a07077220 */ /* 0x002fe20000400000 */
[----:B------:R-:W-:-:S04]  /*0c90*/  FSETP.GEU.AND P0, PT, R3, R0, PT ;  /* 0x000000000300720b */ /* 0x000fc80003f0e000 */
[----:B------:R-:W-:Y:S02]  /*0ca0*/  SEL R22, R22, 0x8, P0 ;  /* 0x0000000816167807 */ /* 0x000fe40000000000 */
[----:B------:R-:W-:Y:S01]  /*0cb0*/  @!P2 FSEL R0, R0, R3, !P0 ;  /* 0x000000030000a208 */ /* 0x000fe20004000000 */
[----:B0-----:R-:W-:-:S04]  /*0cc0*/  IMAD.WIDE R4, R6, 0x4, R4 ;  /* 0x0000000406047825 */ /* 0x001fc800078e0204 */
[----:B-----5:R-:W-:Y:S01]  /*0cd0*/  FADD R14, R14, R16 ;  /* 0x000000100e0e7221 */ /* 0x020fe20000000000 */
[----:B------:R-:W-:Y:S01]  /*0ce0*/  SEL R16, R11, 0x6, P4 ;  /* 0x000000060b107807 */ /* 0x000fe20002000000 */
[----:B------:R-:W-:Y:S02]  /*0cf0*/  FADD R15, R15, R17 ;  /* 0x000000110f0f7221 */ /* 0x000fe40000000000 */
[----:B---3--:R-:W-:-:S04]  /*0d00*/  FADD R11, -R12, R14 ;  /* 0x0000000e0c0b7221 */ /* 0x008fc80000000100 */
[----:B------:R-:W-:Y:S01]  /*0d10*/  FMUL R11, R11, R10 ;  /* 0x0000000a0b0b7220 */ /* 0x000fe20000400000 */
[----:B------:R-:W-:Y:S01]  /*0d20*/  FADD R10, -R13, R15 ;  /* 0x0000000f0d0a7221 */ /* 0x000fe20000000100 */
[----:B------:R-:W-:-:S03]  /*0d30*/  SEL R16, R16, 0x7, P6 ;  /* 0x0000000710107807 */ /* 0x000fc60003000000 */
[----:B------:R-:W-:Y:S01]  /*0d40*/  FMUL R10, R10, R7 ;  /* 0x000000070a0a7220 */ /* 0x000fe20000400000 */
[----:B------:R-:W-:Y:S02]  /*0d50*/  SEL R16, R16, 0x8, P1 ;  /* 0x0000000810107807 */ /* 0x000fe40000800000 */
[----:B------:R-:W-:Y:S01]  /*0d60*/  LOP3.LUT R13, R22, 0xff, RZ, 0xc0, !PT ;  /* 0x000000ff160d7812 */ /* 0x000fe200078ec0ff */
[----:B----4-:R-:W-:Y:S01]  /*0d70*/  FFMA R11, R20, R11, R18 ;  /* 0x0000000b140b7223 */ /* 0x010fe20000000012 */
[----:B------:R-:W-:Y:S01]  /*0d80*/  FFMA R19, R21, R10, R19 ;  /* 0x0000000a15137223 */ /* 0x000fe20000000013 */
[----:B------:R-:W-:-:S03]  /*0d90*/  IADD3 R10, P2, R6, UR6, RZ ;  /* 0x00000006060a7c10 */ /* 0x000fc6000ff5e0ff */
[C---:B------:R-:W-:Y:S01]  /*0da0*/  FSETP.GEU.AND P0, PT, R0.reuse, -R11, PT ;  /* 0x8000000b0000720b */ /* 0x040fe20003f0e000 */
[----:B------:R-:W-:Y:S01]  /*0db0*/  FADD R0, R0, R11 ;  /* 0x0000000b00007221 */ /* 0x000fe20000000000 */
[C---:B------:R-:W-:Y:S01]  /*0dc0*/  FADD R3, R2.reuse, R19 ;  /* 0x0000001302037221 */ /* 0x040fe20000000000 */
[----:B------:R-:W-:Y:S01]  /*0dd0*/  FSETP.GEU.AND P1, PT, R2, -R19, PT ;  /* 0x800000130200720b */ /* 0x000fe20003f2e000 */
[----:B------:R-:W-:Y:S01]  /*0de0*/  IMAD R13, R16, 0x100, R13 ;  /* 0x00000100100d7824 */ /* 0x000fe200078e020d */
[----:B------:R-:W-:Y:S02]  /*0df0*/  LEA.HI.X.SX32 R11, R6, UR7, 0x1, P2 ;  /* 0x00000007060b7c11 */ /* 0x000fe400090f0eff */
[----:B------:R-:W-:Y:S02]  /*0e00*/  FSEL R2, R0, RZ, P0 ;  /* 0x000000ff00027208 */ /* 0x000fe40000000000 */
[----:B------:R-:W-:Y:S01]  /*0e10*/  FSEL R3, R3, RZ, P1 ;  /* 0x000000ff03037208 */ /* 0x000fe20000800000 */
[----:B------:R-:W-:Y:S04]  /*0e20*/  STG.E.U16 desc[UR4][R10.64], R13 ;  /* 0x0000000d0a007986 */ /* 0x000fe8000c101504 */
[----:B------:R-:W-:Y:S04]  /*0e30*/  STG.E.64 desc[UR4][R8.64], R14 ;  /* 0x0000000e08007986 */ /* 0x000fe8000c101b04 */
[----:B------:R-:W-:Y:S01]  /*0e40*/  STG.E.64 desc[UR4][R4.64], R2 ;  /* 0x0000000204007986 */ /* 0x000fe2000c101b04 */
[----:B------:R-:W-:Y:S05]  /*0e50*/  EXIT ;  /* 0x000000000000794d */ /* 0x000fea0003800000 */
.L_x_0:
[----:B------:R-:W-:-:S00]  /*0e60*/  BRA `(.L_x_0) ;  /* 0xfffffffc00fc7947 */ /* 0x000fc0000383ffff */
[----:B------:R-:W-:-:S00]  /*0e70*/  NOP ;  /* 0x0000000000007918 */ /* 0x000fc00000000000 */
        /* <DEDUP_REMOVED lines=8> */
.L_x_1:


//--------------------- .nv.global.init           --------------------------
	.section	.nv.global.init,"aw",@progbits
.nv.global.init:
	.type		_$_str,@object
	.size		_$_str,(_$_str_$_2 - _$_str)
_$_str:
        /*0000*/ 	.byte	0x5f, 0x5f, 0x43, 0x55, 0x44, 0x41, 0x5f, 0x46, 0x54, 0x5a, 0x00
	.type		_$_str_$_2,@object
	.size		_$_str_$_2,(.L_1 - _$_str_$_2)
_$_str_$_2:
        /*000b*/ 	.byte	0x5f, 0x5f, 0x43, 0x55, 0x44, 0x41, 0x5f, 0x50, 0x52, 0x45, 0x43, 0x5f, 0x53, 0x51, 0x52, 0x54
        /*001b*/ 	.byte	0x00
.L_1:


//--------------------- .nv.constant0.triton_poi_fused__native_batch_norm_legit_no_training_add_convolution_max_pool2d_with_indices_relu_7 --------------------------
	.section	.nv.constant0.triton_poi_fused__native_batch_norm_legit_no_training_add_convolution_max_pool2d_with_indices_relu_7,"a",@progbits
	.sectionflags	@""
	.align	4
.nv.constant0.triton_poi_fused__native_batch_norm_legit_no_training_add_convolution_max_pool2d_with_indices_relu_7:
	.zero		604
